.version 6.5
.target sm_30
.address_size 64

.visible .entry madc_cc2(
	.param .u64 input,
	.param .u64 output
)
{
	.reg .u64 	    in_addr;
    .reg .u64 	    out_addr;
    .reg .u32       unused;

    .reg .b32 	    result_1;
    .reg .b32 	    carry_out_1_1;
    .reg .b32 	    carry_out_1_2;
    .reg .b32 	    carry_out_1_3;

    ld.param.u64    out_addr, [output];

    // set carry=1
    mad.lo.cc.u32      unused, 0, 0, 4294967295;
    // overflow addition
    madc.lo.cc.u32     result_1, 1, 1, 4294967295;
    // write carry
    madc.lo.u32        carry_out_1_1, 0, 0, 0;
    // overflow is also detected by addc
    addc.u32            carry_out_1_2, 0, 0;
    // but not subc
    subc.u32            carry_out_1_3, 2, 0;

    st.s32          [out_addr], result_1;
    st.s32          [out_addr+4], carry_out_1_1;
    st.s32          [out_addr+8], carry_out_1_2;
    st.s32          [out_addr+12], carry_out_1_3;

	ret;
}


// ===== COMPILED SASS (sm_100) =====

	.target	sm_100

	.elftype	@"ET_EXEC"


//--------------------- .note.nv.tkinfo           --------------------------
	.section	.note.nv.tkinfo,"",@"SHT_NOTE"
	.sectionflags	@"SHF_NOTE_NV_TKINFO"
	.tkinfo
        /*0018*/ 	.word	0x00000002
        /*0030*/ 	.string	""
        /*0030*/ 	.string	"ptxas"
        /*0030*/ 	.string	"Cuda compilation tools, release 13.0, V13.0.88"
        /*0030*/ 	.string	"Build cuda_13.0.r13.0/compiler.36424714_0"
        /*0030*/ 	.string	"-arch sm_100 "



//--------------------- .note.nv.cuinfo           --------------------------
	.section	.note.nv.cuinfo,"",@"SHT_NOTE"
	.sectionflags	@"SHF_NOTE_NV_CUINFO"
        /*0018*/ 	.short	0x0002
        /*001a*/ 	.short	0x001e
        /*001c*/ 	.short	0x0082
	.zero		2


//--------------------- .nv.info                  --------------------------
	.section	.nv.info,"",@"SHT_CUDA_INFO"
	.align	4


	//----- nvinfo : EIATTR_REGCOUNT
	.align		4
        /*0000*/ 	.byte	0x04, 0x2f
        /*0002*/ 	.short	(.L_1 - .L_0)
	.align		4
.L_0:
        /*0004*/ 	.word	index@(madc_cc2)
        /*0008*/ 	.word	0x0000000e


	//----- nvinfo : EIATTR_FRAME_SIZE
	.align		4
.L_1:
        /*000c*/ 	.byte	0x04, 0x11
        /*000e*/ 	.short	(.L_3 - .L_2)
	.align		4
.L_2:
        /*0010*/ 	.word	index@(madc_cc2)
        /*0014*/ 	.word	0x00000000


	//----- nvinfo : EIATTR_MIN_STACK_SIZE
	.align		4
.L_3:
        /*0018*/ 	.byte	0x04, 0x12
        /*001a*/ 	.short	(.L_5 - .L_4)
	.align		4
.L_4:
        /*001c*/ 	.word	index@(madc_cc2)
        /*0020*/ 	.word	0x00000000
.L_5:


//--------------------- .nv.compat                --------------------------
	.section	.nv.compat,"",@"SHT_CUDA_COMPAT_INFO"
	.align	4
        /*0000*/ 	.byte	0x02, 0x09, 0x00, 0x00, 0x02, 0x02, 0x01, 0x00, 0x02, 0x05, 0x05, 0x00, 0x03, 0x07, 0x01, 0x01
        /*0010*/ 	.byte	0x02, 0x03, 0x00, 0x00, 0x02, 0x06, 0x01, 0x00, 0x04, 0x0b, 0x08, 0x00, 0x09, 0x00, 0x00, 0x00
        /*0020*/ 	.byte	0x00, 0x00, 0x00, 0x00


//--------------------- .nv.info.madc_cc2         --------------------------
	.section	.nv.info.madc_cc2,"",@"SHT_CUDA_INFO"
	.sectionflags	@""
	.align	4


	//----- nvinfo : EIATTR_CUDA_API_VERSION
	.align		4
        /*0000*/ 	.byte	0x04, 0x37
        /*0002*/ 	.short	(.L_7 - .L_6)
.L_6:
        /*0004*/ 	.word	0x00000082


	//----- nvinfo : EIATTR_KPARAM_INFO
	.align		4
.L_7:
        /*0008*/ 	.byte	0x04, 0x17
        /*000a*/ 	.short	(.L_9 - .L_8)
.L_8:
        /*000c*/ 	.word	0x00000000
        /*0010*/ 	.short	0x0001
        /*0012*/ 	.short	0x0008
        /*0014*/ 	.byte	0x00, 0xf0, 0x21, 0x00


	//----- nvinfo : EIATTR_KPARAM_INFO
	.align		4
.L_9:
        /*0018*/ 	.byte	0x04, 0x17
        /*001a*/ 	.short	(.L_11 - .L_10)
.L_10:
        /*001c*/ 	.word	0x00000000
        /*0020*/ 	.short	0x0000
        /*0022*/ 	.short	0x0000
        /*0024*/ 	.byte	0x00, 0xf0, 0x21, 0x00


	//----- nvinfo : EIATTR_SPARSE_MMA_MASK
	.align		4
.L_11:
        /*0028*/ 	.byte	0x03, 0x50
        /*002a*/ 	.short	0x0000


	//----- nvinfo : EIATTR_MAXREG_COUNT
	.align		4
        /*002c*/ 	.byte	0x03, 0x1b
        /*002e*/ 	.short	0x00ff


	//----- nvinfo : EIATTR_MERCURY_ISA_VERSION
	.align		4
        /*0030*/ 	.byte	0x03, 0x5f
        /*0032*/ 	.short	0x0101


	//----- nvinfo : EIATTR_VRC_CTA_INIT_COUNT
	.align		4
        /*0034*/ 	.byte	0x02, 0x4a
	.zero		1
	.zero		1


	//----- nvinfo : EIATTR_EXIT_INSTR_OFFSETS
	.align		4
        /*0038*/ 	.byte	0x04, 0x1c
        /*003a*/ 	.short	(.L_13 - .L_12)


	//   ....[0]....
.L_12:
        /*003c*/ 	.word	0x000000e0


	//----- nvinfo : EIATTR_CBANK_PARAM_SIZE
	.align		4
.L_13:
        /*0040*/ 	.byte	0x03, 0x19
        /*0042*/ 	.short	0x0010


	//----- nvinfo : EIATTR_PARAM_CBANK
	.align		4
        /*0044*/ 	.byte	0x04, 0x0a
        /*0046*/ 	.short	(.L_15 - .L_14)
	.align		4
.L_14:
        /*0048*/ 	.word	index@(.nv.constant0.madc_cc2)
        /*004c*/ 	.short	0x0380
        /*004e*/ 	.short	0x0010


	//----- nvinfo : EIATTR_SW_WAR
	.align		4
.L_15:
        /*0050*/ 	.byte	0x04, 0x36
        /*0052*/ 	.short	(.L_17 - .L_16)
.L_16:
        /*0054*/ 	.word	0x00000008
.L_17:


//--------------------- .nv.callgraph             --------------------------
	.section	.nv.callgraph,"",@"SHT_CUDA_CALLGRAPH"
	.align	4
	.sectionentsize	8
	.align		4
        /*0000*/ 	.word	0x00000000
	.align		4
        /*0004*/ 	.word	0xffffffff
	.align		4
        /*0008*/ 	.word	0x00000000
	.align		4
        /*000c*/ 	.word	0xfffffffe
	.align		4
        /*0010*/ 	.word	0x00000000
	.align		4
        /*0014*/ 	.word	0xfffffffd
	.align		4
        /*0018*/ 	.word	0x00000000
	.align		4
        /*001c*/ 	.word	0xfffffffc


//--------------------- .text.madc_cc2            --------------------------
	.section	.text.madc_cc2,"ax",@progbits
	.align	128
        .global         madc_cc2
        .type           madc_cc2,@function
        .size           madc_cc2,(.L_x_1 - madc_cc2)
        .other          madc_cc2,@"STO_CUDA_ENTRY STV_DEFAULT"
madc_cc2:
.text.madc_cc2:
[----:B------:R-:W-:Y:S08]  /*0000*/  LDC R1, c[0x0][0x37c] ;  /* 0x0000df00ff017b82 */ /* 0x000ff00000000800 */
[----:B------:R-:W0:Y:S01]  /*0010*/  LDC.64 R2, c[0x0][0x388] ;  /* 0x0000e200ff027b82 */ /* 0x000e220000000a00 */
[----:B------:R-:W0:Y:S01]  /*0020*/  LDCU.64 UR4, c[0x0][0x358] ;  /* 0x00006b00ff0477ac */ /* 0x000e220008000a00 */
[----:B------:R-:W-:Y:S01]  /*0030*/  IMAD.MOV.U32 R5, RZ, RZ, 0x1 ;  /* 0x00000001ff057424 */ /* 0x000fe200078e00ff */
[----:B------:R-:W-:Y:S01]  /*0040*/  IADD3 RZ, P0, PT, RZ, -0x1, RZ ;  /* 0xffffffffffff7810 */ /* 0x000fe20007f1e0ff */
[----:B------:R-:W-:-:S03]  /*0050*/  IMAD.MOV.U32 R11, RZ, RZ, 0x2 ;  /* 0x00000002ff0b7424 */ /* 0x000fc600078e00ff */
[----:B------:R-:W-:-:S04]  /*0060*/  LEA.X R5, P0, R5, 0xffffffff, 0x0, P0 ;  /* 0xffffffff05057811 */ /* 0x000fc800000004ff */
[----:B------:R-:W-:Y:S01]  /*0070*/  SEL R9, RZ, 0x1, !P0 ;  /* 0x00000001ff097807 */ /* 0x000fe20004000000 */
[----:B------:R-:W-:Y:S01]  /*0080*/  IMAD.X R7, RZ, RZ, RZ, P0 ;  /* 0x000000ffff077224 */ /* 0x000fe200000e06ff */
[----:B------:R-:W-:Y:S01]  /*0090*/  IADD3.X R11, PT, PT, R11, -0x1, RZ, P0, !PT ;  /* 0xffffffff0b0b7810 */ /* 0x000fe200007fe4ff */
[----:B0-----:R-:W-:Y:S04]  /*00a0*/  ST.E desc[UR4][R2.64], R5 ;  /* 0x0000000502007985 */ /* 0x001fe8000c101904 */
[----:B------:R-:W-:Y:S04]  /*00b0*/  ST.E desc[UR4][R2.64+0x4], R7 ;  /* 0x0000040702007985 */ /* 0x000fe8000c101904 */
[----:B------:R-:W-:Y:S04]  /*00c0*/  ST.E desc[UR4][R2.64+0x8], R9 ;  /* 0x0000080902007985 */ /* 0x000fe8000c101904 */
[----:B------:R-:W-:Y:S01]  /*00d0*/  ST.E desc[UR4][R2.64+0xc], R11 ;  /* 0x00000c0b02007985 */ /* 0x000fe2000c101904 */
[----:B------:R-:W-:Y:S05]  /*00e0*/  EXIT ;  /* 0x000000000000794d */ /* 0x000fea0003800000 */
.L_x_0:
[----:B------:R-:W-:-:S00]  /*00f0*/  BRA `(.L_x_0) ;  /* 0xfffffffc00fc7947 */ /* 0x000fc0000383ffff */
[----:B------:R-:W-:-:S00]  /*0100*/  NOP ;  /* 0x0000000000007918 */ /* 0x000fc00000000000 */
[----:B------:R-:W-:-:S00]  /*0110*/  NOP ;  /* 0x0000000000007918 */ /* 0x000fc00000000000 */
[----:B------:R-:W-:-:S00]  /*0120*/  NOP ;  /* 0x0000000000007918 */ /* 0x000fc00000000000 */
[----:B------:R-:W-:-:S00]  /*0130*/  NOP ;  /* 0x0000000000007918 */ /* 0x000fc00000000000 */
[----:B------:R-:W-:-:S00]  /*0140*/  NOP ;  /* 0x0000000000007918 */ /* 0x000fc00000000000 */
[----:B------:R-:W-:-:S00]  /*0150*/  NOP ;  /* 0x0000000000007918 */ /* 0x000fc00000000000 */
[----:B------:R-:W-:-:S00]  /*0160*/  NOP ;  /* 0x0000000000007918 */ /* 0x000fc00000000000 */
[----:B------:R-:W-:-:S00]  /*0170*/  NOP ;  /* 0x0000000000007918 */ /* 0x000fc00000000000 */
.L_x_1:


//--------------------- .nv.shared.reserved.0     --------------------------
	.section	.nv.shared.reserved.0,"aw",@nobits
	.weak		__nv_reservedSMEM_offset_0_alias
	.size		__nv_reservedSMEM_offset_0_alias, 0, 64
	.other		__nv_reservedSMEM_offset_0_alias,@"STO_CUDA_RESERVED_SHARED STV_DEFAULT"
__nv_reservedSMEM_offset_0_alias:
	.zero		0
	.zero		64


//--------------------- .nv.constant0.madc_cc2    --------------------------
	.section	.nv.constant0.madc_cc2,"a",@progbits
	.sectionflags	@""
	.align	4
.nv.constant0.madc_cc2:
	.zero		912


//--------------------- SYMBOLS --------------------------

	.type		.nv.reservedSmem.offset0,@object
	.size		.nv.reservedSmem.offset0,0x4
